	.headerflags	@"EF_CUDA_TEXMODE_UNIFIED EF_CUDA_64BIT_ADDRESS EF_CUDA_ACCELERATORS EF_CUDA_SM90 EF_CUDA_VIRTUAL_SM(EF_CUDA_SM90)"
	.elftype	@"ET_EXEC"


//--------------------- .nv.info                  --------------------------
	.section	.nv.info,"",@"SHT_CUDA_INFO"
	.align	4


	//----- nvinfo : EIATTR_REGCOUNT
	.align		4
        /*0000*/ 	.byte	0x04, 0x2f
        /*0002*/ 	.short	(.L_1 - .L_0)
	.align		4
.L_0:
        /*0004*/ 	.word	index@(triton_poi_fused_convolution_relu_40)
        /*0008*/ 	.word	0x0000000c


	//----- nvinfo : EIATTR_MIN_STACK_SIZE
	.align		4
.L_1:
        /*000c*/ 	.byte	0x04, 0x12
        /*000e*/ 	.short	(.L_3 - .L_2)
	.align		4
.L_2:
        /*0010*/ 	.word	index@(triton_poi_fused_convolution_relu_40)
        /*0014*/ 	.word	0x00000000


	//----- nvinfo : EIATTR_FRAME_SIZE
	.align		4
.L_3:
        /*0018*/ 	.byte	0x04, 0x11
        /*001a*/ 	.short	(.L_5 - .L_4)
	.align		4
.L_4:
        /*001c*/ 	.word	index@(triton_poi_fused_convolution_relu_40)
        /*0020*/ 	.word	0x00000000


	//----- nvinfo : EIATTR_MIN_STACK_SIZE
	.align		4
.L_5:
        /*0024*/ 	.byte	0x04, 0x12
        /*0026*/ 	.short	(.L_7 - .L_6)
	.align		4
.L_6:
        /*0028*/ 	.word	index@(triton_poi_fused_convolution_relu_40)
        /*002c*/ 	.word	0x00000000
.L_7:


//--------------------- .nv.info.triton_poi_fused_convolution_relu_40 --------------------------
	.section	.nv.info.triton_poi_fused_convolution_relu_40,"",@"SHT_CUDA_INFO"
	.sectionflags	@""
	.align	4


	//----- nvinfo : EIATTR_CUDA_API_VERSION
	.align		4
        /*0000*/ 	.byte	0x04, 0x37
        /*0002*/ 	.short	(.L_9 - .L_8)
.L_8:
        /*0004*/ 	.word	0x0000007c


	//----- nvinfo : EIATTR_KPARAM_INFO
	.align		4
.L_9:
        /*0008*/ 	.byte	0x04, 0x17
        /*000a*/ 	.short	(.L_11 - .L_10)
.L_10:
        /*000c*/ 	.word	0x00000000
        /*0010*/ 	.short	0x0002
        /*0012*/ 	.short	0x0010
        /*0014*/ 	.byte	0x00, 0xf0, 0x11, 0x00


	//----- nvinfo : EIATTR_KPARAM_INFO
	.align		4
.L_11:
        /*0018*/ 	.byte	0x04, 0x17
        /*001a*/ 	.short	(.L_13 - .L_12)
.L_12:
        /*001c*/ 	.word	0x00000000
        /*0020*/ 	.short	0x0001
        /*0022*/ 	.short	0x0008
        /*0024*/ 	.byte	0x00, 0xf4, 0x21, 0x00


	//----- nvinfo : EIATTR_KPARAM_INFO
	.align		4
.L_13:
        /*0028*/ 	.byte	0x04, 0x17
        /*002a*/ 	.short	(.L_15 - .L_14)
.L_14:
        /*002c*/ 	.word	0x00000000
        /*0030*/ 	.short	0x0000
        /*0032*/ 	.short	0x0000
        /*0034*/ 	.byte	0x00, 0xf4, 0x21, 0x00


	//----- nvinfo : EIATTR_SPARSE_MMA_MASK
	.align		4
.L_15:
        /*0038*/ 	.byte	0x03, 0x50
        /*003a*/ 	.short	0x0000


	//----- nvinfo : EIATTR_MAXREG_COUNT
	.align		4
        /*003c*/ 	.byte	0x03, 0x1b
        /*003e*/ 	.short	0x00ff


	//----- nvinfo : EIATTR_EXIT_INSTR_OFFSETS
	.align		4
        /*0040*/ 	.byte	0x04, 0x1c
        /*0042*/ 	.short	(.L_17 - .L_16)


	//   ....[0]....
.L_16:
        /*0044*/ 	.word	0x000001a0


	//   ....[1]....
        /*0048*/ 	.word	0x000001c0


	//----- nvinfo : EIATTR_REQNTID
	.align		4
.L_17:
        /*004c*/ 	.byte	0x04, 0x10
        /*004e*/ 	.short	(.L_19 - .L_18)
.L_18:
        /*0050*/ 	.word	0x00000080
        /*0054*/ 	.word	0x00000001
        /*0058*/ 	.word	0x00000001


	//----- nvinfo : EIATTR_CBANK_PARAM_SIZE
	.align		4
.L_19:
        /*005c*/ 	.byte	0x03, 0x19
        /*005e*/ 	.short	0x0014


	//----- nvinfo : EIATTR_PARAM_CBANK
	.align		4
        /*0060*/ 	.byte	0x04, 0x0a
        /*0062*/ 	.short	(.L_21 - .L_20)
	.align		4
.L_20:
        /*0064*/ 	.word	index@(.nv.constant0.triton_poi_fused_convolution_relu_40)
        /*0068*/ 	.short	0x0210
        /*006a*/ 	.short	0x0014


	//----- nvinfo : EIATTR_SW_WAR
	.align		4
.L_21:
        /*006c*/ 	.byte	0x04, 0x36
        /*006e*/ 	.short	(.L_23 - .L_22)
.L_22:
        /*0070*/ 	.word	0x00000008
.L_23:


//--------------------- .nv.callgraph             --------------------------
	.section	.nv.callgraph,"",@"SHT_CUDA_CALLGRAPH"
	.align	4
	.sectionentsize	8
	.align		4
        /*0000*/ 	.word	0x00000000
	.align		4
        /*0004*/ 	.word	0xffffffff
	.align		4
        /*0008*/ 	.word	0x00000000
	.align		4
        /*000c*/ 	.word	0xfffffffe
	.align		4
        /*0010*/ 	.word	0x00000000
	.align		4
        /*0014*/ 	.word	0xfffffffd
	.align		4
        /*0018*/ 	.word	0x00000000
	.align		4
        /*001c*/ 	.word	0xfffffffc


//--------------------- .text.triton_poi_fused_convolution_relu_40 --------------------------
	.section	.text.triton_poi_fused_convolution_relu_40,"ax",@progbits
	.align	128
        .global         triton_poi_fused_convolution_relu_40
        .type           triton_poi_fused_convolution_relu_40,@function
        .size           triton_poi_fused_convolution_relu_40,(.L_x_1 - triton_poi_fused_convolution_relu_40)
        .other          triton_poi_fused_convolution_relu_40,@"STO_CUDA_ENTRY STV_DEFAULT"
triton_poi_fused_convolution_relu_40:
.text.triton_poi_fused_convolution_relu_40:
[----:B------:R-:W0:Y:S02]  /*0000*/  LDC R1, c[0x0][0x28] ;  /* 0x00000a00ff017b82 */ /* 0x000e240000000800 */
[----:B------:R-:W1:Y:S01]  /*0010*/  S2R R0, SR_TID.X ;  /* 0x0000000000007919 */ /* 0x000e620000002100 */
[----:B------:R-:W2:Y:S01]  /*0020*/  LDC.64 R2, c[0x0][0x210] ;  /* 0x00008400ff027b82 */ /* 0x000ea20000000a00 */
[----:B------:R-:W-:Y:S01]  /*0030*/  ULDC.64 UR4, c[0x0][0x208] ;  /* 0x0000820000047ab9 */ /* 0x000fe20000000a00 */
[----:B------:R-:W3:Y:S06]  /*0040*/  S2R R7, SR_CTAID.X ;  /* 0x0000000000077919 */ /* 0x000eec0000002500 */
[----:B------:R-:W4:Y:S01]  /*0050*/  LDC.64 R4, c[0x0][0x218] ;  /* 0x00008600ff047b82 */ /* 0x000f220000000a00 */
[----:B-1----:R-:W-:-:S05]  /*0060*/  IMAD.SHL.U32 R0, R0, 0x2, RZ ;  /* 0x0000000200007824 */ /* 0x002fca00078e00ff */
[----:B------:R-:W-:-:S05]  /*0070*/  LOP3.LUT R0, R0, 0xfe, RZ, 0xc0, !PT ;  /* 0x000000fe00007812 */ /* 0x000fca00078ec0ff */
[----:B---3--:R-:W-:-:S04]  /*0080*/  IMAD R7, R7, 0x100, R0 ;  /* 0x0000010007077824 */ /* 0x008fc800078e0200 */
[C---:B------:R-:W-:Y:S01]  /*0090*/  IMAD.HI R0, R7.reuse, 0x66666667, RZ ;  /* 0x6666666707007827 */ /* 0x040fe200078e02ff */
[----:B------:R-:W-:-:S03]  /*00a0*/  ISETP.GE.AND P2, PT, R7, 0xa0, PT ;  /* 0x000000a00700780c */ /* 0x000fc60003f46270 */
[----:B--2---:R-:W-:Y:S01]  /*00b0*/  IMAD.WIDE R2, R7, 0x4, R2 ;  /* 0x0000000407027825 */ /* 0x004fe200078e0202 */
[----:B------:R-:W-:-:S04]  /*00c0*/  SHF.R.U32.HI R9, RZ, 0x1f, R0 ;  /* 0x0000001fff097819 */ /* 0x000fc80000011600 */
[----:B------:R-:W-:-:S05]  /*00d0*/  LEA.HI.SX32 R0, R0, R9, 0x1c ;  /* 0x0000000900007211 */ /* 0x000fca00078fe2ff */
[----:B------:R-:W-:Y:S01]  /*00e0*/  IMAD R9, R0, -0x28, R7 ;  /* 0xffffffd800097824 */ /* 0x000fe200078e0207 */
[----:B------:R-:W-:-:S03]  /*00f0*/  CS2R R6, SRZ ;  /* 0x0000000000067805 */ /* 0x000fc6000001ff00 */
[----:B----4-:R-:W-:Y:S01]  /*0100*/  IMAD.WIDE R4, R9, 0x4, R4 ;  /* 0x0000000409047825 */ /* 0x010fe200078e0204 */
[----:B------:R-:W-:Y:S02]  /*0110*/  CS2R R8, SRZ ;  /* 0x0000000000087805 */ /* 0x000fe4000001ff00 */
[----:B------:R-:W2:Y:S04]  /*0120*/  @!P2 LDG.E.64 R6, desc[UR4][R2.64] ;  /* 0x000000040206a981 */ /* 0x000ea8000c1e1b00 */
[----:B------:R-:W2:Y:S02]  /*0130*/  @!P2 LDG.E.EL.64 R8, desc[UR4][R4.64] ;  /* 0x000000040408a981 */ /* 0x000ea4000c2e1b00 */
[----:B--2---:R-:W-:Y:S01]  /*0140*/  FSETP.GEU.AND P0, PT, R6, -R8, PT ;  /* 0x800000080600720b */ /* 0x004fe20003f0e000 */
[----:B------:R-:W-:Y:S01]  /*0150*/  FADD R6, R8, R6 ;  /* 0x0000000608067221 */ /* 0x000fe20000000000 */
[----:B------:R-:W-:Y:S01]  /*0160*/  FADD R0, R9, R7 ;  /* 0x0000000709007221 */ /* 0x000fe20000000000 */
[----:B------:R-:W-:-:S03]  /*0170*/  FSETP.GEU.AND P1, PT, R7, -R9, PT ;  /* 0x800000090700720b */ /* 0x000fc60003f2e000 */
[----:B------:R-:W-:Y:S02]  /*0180*/  FSEL R6, R6, RZ, P0 ;  /* 0x000000ff06067208 */ /* 0x000fe40000000000 */
[----:B------:R-:W-:Y:S01]  /*0190*/  FSEL R7, R0, RZ, P1 ;  /* 0x000000ff00077208 */ /* 0x000fe20000800000 */
[----:B------:R-:W-:Y:S07]  /*01a0*/  @P2 EXIT ;  /* 0x000000000000294d */ /* 0x000fee0003800000 */
[----:B------:R-:W-:Y:S01]  /*01b0*/  STG.E.64 desc[UR4][R2.64], R6 ;  /* 0x0000000602007986 */ /* 0x000fe2000c101b04 */
[----:B------:R-:W-:Y:S05]  /*01c0*/  EXIT ;  /* 0x000000000000794d */ /* 0x000fea0003800000 */
.L_x_0:
[----:B------:R-:W-:-:S00]  /*01d0*/  BRA `(.L_x_0) ;  /* 0xfffffffc00fc7947 */ /* 0x000fc0000383ffff */
[----:B------:R-:W-:-:S00]  /*01e0*/  NOP ;  /* 0x0000000000007918 */ /* 0x000fc00000000000 */
        /* <DEDUP_REMOVED lines=9> */
.L_x_1:


//--------------------- .nv.constant0.triton_poi_fused_convolution_relu_40 --------------------------
	.section	.nv.constant0.triton_poi_fused_convolution_relu_40,"a",@progbits
	.sectionflags	@""
	.align	4
.nv.constant0.triton_poi_fused_convolution_relu_40:
	.zero		548
